	.headerflags	@"EF_CUDA_TEXMODE_UNIFIED EF_CUDA_64BIT_ADDRESS EF_CUDA_ACCELERATORS EF_CUDA_SM90 EF_CUDA_VIRTUAL_SM(EF_CUDA_SM90)"
	.elftype	@"ET_EXEC"


//--------------------- .nv.info                  --------------------------
	.section	.nv.info,"",@"SHT_CUDA_INFO"
	.align	4


	//----- nvinfo : EIATTR_REGCOUNT
	.align		4
        /*0000*/ 	.byte	0x04, 0x2f
        /*0002*/ 	.short	(.L_1 - .L_0)
	.align		4
.L_0:
        /*0004*/ 	.word	index@(triton_poi_fused_cat_18)
        /*0008*/ 	.word	0x00000013


	//----- nvinfo : EIATTR_MIN_STACK_SIZE
	.align		4
.L_1:
        /*000c*/ 	.byte	0x04, 0x12
        /*000e*/ 	.short	(.L_3 - .L_2)
	.align		4
.L_2:
        /*0010*/ 	.word	index@(triton_poi_fused_cat_18)
        /*0014*/ 	.word	0x00000000


	//----- nvinfo : EIATTR_FRAME_SIZE
	.align		4
.L_3:
        /*0018*/ 	.byte	0x04, 0x11
        /*001a*/ 	.short	(.L_5 - .L_4)
	.align		4
.L_4:
        /*001c*/ 	.word	index@(triton_poi_fused_cat_18)
        /*0020*/ 	.word	0x00000000


	//----- nvinfo : EIATTR_MIN_STACK_SIZE
	.align		4
.L_5:
        /*0024*/ 	.byte	0x04, 0x12
        /*0026*/ 	.short	(.L_7 - .L_6)
	.align		4
.L_6:
        /*0028*/ 	.word	index@(triton_poi_fused_cat_18)
        /*002c*/ 	.word	0x00000000
.L_7:


//--------------------- .nv.info.triton_poi_fused_cat_18 --------------------------
	.section	.nv.info.triton_poi_fused_cat_18,"",@"SHT_CUDA_INFO"
	.sectionflags	@""
	.align	4


	//----- nvinfo : EIATTR_CUDA_API_VERSION
	.align		4
        /*0000*/ 	.byte	0x04, 0x37
        /*0002*/ 	.short	(.L_9 - .L_8)
.L_8:
        /*0004*/ 	.word	0x0000007c


	//----- nvinfo : EIATTR_KPARAM_INFO
	.align		4
.L_9:
        /*0008*/ 	.byte	0x04, 0x17
        /*000a*/ 	.short	(.L_11 - .L_10)
.L_10:
        /*000c*/ 	.word	0x00000000
        /*0010*/ 	.short	0x0004
        /*0012*/ 	.short	0x0020
        /*0014*/ 	.byte	0x00, 0xf0, 0x11, 0x00


	//----- nvinfo : EIATTR_KPARAM_INFO
	.align		4
.L_11:
        /*0018*/ 	.byte	0x04, 0x17
        /*001a*/ 	.short	(.L_13 - .L_12)
.L_12:
        /*001c*/ 	.word	0x00000000
        /*0020*/ 	.short	0x0003
        /*0022*/ 	.short	0x0018
        /*0024*/ 	.byte	0x00, 0xf4, 0x21, 0x00


	//----- nvinfo : EIATTR_KPARAM_INFO
	.align		4
.L_13:
        /*0028*/ 	.byte	0x04, 0x17
        /*002a*/ 	.short	(.L_15 - .L_14)
.L_14:
        /*002c*/ 	.word	0x00000000
        /*0030*/ 	.short	0x0002
        /*0032*/ 	.short	0x0010
        /*0034*/ 	.byte	0x00, 0xf4, 0x21, 0x00


	//----- nvinfo : EIATTR_KPARAM_INFO
	.align		4
.L_15:
        /*0038*/ 	.byte	0x04, 0x17
        /*003a*/ 	.short	(.L_17 - .L_16)
.L_16:
        /*003c*/ 	.word	0x00000000
        /*0040*/ 	.short	0x0001
        /*0042*/ 	.short	0x0008
        /*0044*/ 	.byte	0x00, 0xf4, 0x21, 0x00


	//----- nvinfo : EIATTR_KPARAM_INFO
	.align		4
.L_17:
        /*0048*/ 	.byte	0x04, 0x17
        /*004a*/ 	.short	(.L_19 - .L_18)
.L_18:
        /*004c*/ 	.word	0x00000000
        /*0050*/ 	.short	0x0000
        /*0052*/ 	.short	0x0000
        /*0054*/ 	.byte	0x00, 0xf4, 0x21, 0x00


	//----- nvinfo : EIATTR_SPARSE_MMA_MASK
	.align		4
.L_19:
        /*0058*/ 	.byte	0x03, 0x50
        /*005a*/ 	.short	0x0000


	//----- nvinfo : EIATTR_MAXREG_COUNT
	.align		4
        /*005c*/ 	.byte	0x03, 0x1b
        /*005e*/ 	.short	0x00ff


	//----- nvinfo : EIATTR_EXIT_INSTR_OFFSETS
	.align		4
        /*0060*/ 	.byte	0x04, 0x1c
        /*0062*/ 	.short	(.L_21 - .L_20)


	//   ....[0]....
.L_20:
        /*0064*/ 	.word	0x00000350


	//----- nvinfo : EIATTR_REQNTID
	.align		4
.L_21:
        /*0068*/ 	.byte	0x04, 0x10
        /*006a*/ 	.short	(.L_23 - .L_22)
.L_22:
        /*006c*/ 	.word	0x00000100
        /*0070*/ 	.word	0x00000001
        /*0074*/ 	.word	0x00000001


	//----- nvinfo : EIATTR_CBANK_PARAM_SIZE
	.align		4
.L_23:
        /*0078*/ 	.byte	0x03, 0x19
        /*007a*/ 	.short	0x0024


	//----- nvinfo : EIATTR_PARAM_CBANK
	.align		4
        /*007c*/ 	.byte	0x04, 0x0a
        /*007e*/ 	.short	(.L_25 - .L_24)
	.align		4
.L_24:
        /*0080*/ 	.word	index@(.nv.constant0.triton_poi_fused_cat_18)
        /*0084*/ 	.short	0x0210
        /*0086*/ 	.short	0x0024


	//----- nvinfo : EIATTR_SW_WAR
	.align		4
.L_25:
        /*0088*/ 	.byte	0x04, 0x36
        /*008a*/ 	.short	(.L_27 - .L_26)
.L_26:
        /*008c*/ 	.word	0x00000008
.L_27:


//--------------------- .nv.callgraph             --------------------------
	.section	.nv.callgraph,"",@"SHT_CUDA_CALLGRAPH"
	.align	4
	.sectionentsize	8
	.align		4
        /*0000*/ 	.word	0x00000000
	.align		4
        /*0004*/ 	.word	0xffffffff
	.align		4
        /*0008*/ 	.word	0x00000000
	.align		4
        /*000c*/ 	.word	0xfffffffe
	.align		4
        /*0010*/ 	.word	0x00000000
	.align		4
        /*0014*/ 	.word	0xfffffffd
	.align		4
        /*0018*/ 	.word	0x00000000
	.align		4
        /*001c*/ 	.word	0xfffffffc


//--------------------- .text.triton_poi_fused_cat_18 --------------------------
	.section	.text.triton_poi_fused_cat_18,"ax",@progbits
	.align	128
        .global         triton_poi_fused_cat_18
        .type           triton_poi_fused_cat_18,@function
        .size           triton_poi_fused_cat_18,(.L_x_1 - triton_poi_fused_cat_18)
        .other          triton_poi_fused_cat_18,@"STO_CUDA_ENTRY STV_DEFAULT"
triton_poi_fused_cat_18:
.text.triton_poi_fused_cat_18:
[----:B------:R-:W-:Y:S01]  /*0000*/  LDC R1, c[0x0][0x28] ;  /* 0x00000a00ff017b82 */ /* 0x000fe20000000800 */
[----:B------:R-:W1:Y:S07]  /*0010*/  S2R R0, SR_TID.X ;  /* 0x0000000000007919 */ /* 0x000e6e0000002100 */
[----:B------:R-:W2:Y:S01]  /*0020*/  LDC.64 R4, c[0x0][0x218] ;  /* 0x00008600ff047b82 */ /* 0x000ea20000000a00 */
[----:B------:R-:W-:Y:S01]  /*0030*/  ULDC.64 UR6, c[0x0][0x220] ;  /* 0x0000880000067ab9 */ /* 0x000fe20000000a00 */
[----:B------:R-:W-:Y:S01]  /*0040*/  ULDC.64 UR4, c[0x0][0x208] ;  /* 0x0000820000047ab9 */ /* 0x000fe20000000a00 */
[----:B------:R-:W3:Y:S01]  /*0050*/  S2R R3, SR_CTAID.X ;  /* 0x0000000000037919 */ /* 0x000ee20000002500 */
[----:B-1----:R-:W-:-:S05]  /*0060*/  IMAD.SHL.U32 R0, R0, 0x2, RZ ;  /* 0x0000000200007824 */ /* 0x002fca00078e00ff */
[----:B------:R-:W-:-:S05]  /*0070*/  LOP3.LUT R0, R0, 0x1fe, RZ, 0xc0, !PT ;  /* 0x000001fe00007812 */ /* 0x000fca00078ec0ff */
[----:B---3--:R-:W-:Y:S02]  /*0080*/  IMAD R0, R3, 0x200, R0 ;  /* 0x0000020003007824 */ /* 0x008fe400078e0200 */
[----:B------:R-:W1:Y:S03]  /*0090*/  LDC.64 R2, c[0x0][0x210] ;  /* 0x00008400ff027b82 */ /* 0x000e660000000a00 */
[----:B------:R-:W-:-:S04]  /*00a0*/  SHF.R.S32.HI R7, RZ, 0x1f, R0 ;  /* 0x0000001fff077819 */ /* 0x000fc80000011400 */
[CC--:B------:R-:W-:Y:S02]  /*00b0*/  LEA.HI R6, R7.reuse, R0.reuse, RZ, 0xc ;  /* 0x0000000007067211 */ /* 0x0c0fe400078f60ff */
[----:B------:R-:W-:Y:S02]  /*00c0*/  LEA.HI R10, R7, R0, RZ, 0x12 ;  /* 0x00000000070a7211 */ /* 0x000fe400078f90ff */
[----:B------:R-:W-:Y:S02]  /*00d0*/  SHF.R.S32.HI R8, RZ, 0xc, R6 ;  /* 0x0000000cff087819 */ /* 0x000fe40000011406 */
[----:B------:R-:W-:Y:S02]  /*00e0*/  LOP3.LUT R7, R6, 0xfffff000, RZ, 0xc0, !PT ;  /* 0xfffff00006077812 */ /* 0x000fe400078ec0ff */
[----:B------:R-:W-:Y:S02]  /*00f0*/  LEA.HI R9, R8, R8, RZ, 0x6 ;  /* 0x0000000808097211 */ /* 0x000fe400078f30ff */
[----:B------:R-:W-:Y:S01]  /*0100*/  SHF.R.S32.HI R11, RZ, 0x12, R10 ;  /* 0x00000012ff0b7819 */ /* 0x000fe2000001140a */
[----:B------:R-:W-:Y:S01]  /*0110*/  IMAD.IADD R7, R0, 0x1, -R7 ;  /* 0x0000000100077824 */ /* 0x000fe200078e0a07 */
[----:B------:R-:W-:-:S03]  /*0120*/  LOP3.LUT R9, R9, 0xffffffc0, RZ, 0xc0, !PT ;  /* 0xffffffc009097812 */ /* 0x000fc600078ec0ff */
[----:B------:R-:W-:Y:S01]  /*0130*/  IMAD.SHL.U32 R6, R11, 0x20000, RZ ;  /* 0x000200000b067824 */ /* 0x000fe200078e00ff */
[----:B------:R-:W-:Y:S01]  /*0140*/  LOP3.LUT R11, R10, 0xfffc0000, RZ, 0xc0, !PT ;  /* 0xfffc00000a0b7812 */ /* 0x000fe200078ec0ff */
[----:B------:R-:W-:Y:S01]  /*0150*/  IMAD.IADD R9, R8, 0x1, -R9 ;  /* 0x0000000108097824 */ /* 0x000fe200078e0a09 */
[----:B------:R-:W-:Y:S02]  /*0160*/  SHF.R.S32.HI R10, RZ, 0x1f, R7 ;  /* 0x0000001fff0a7819 */ /* 0x000fe40000011407 */
[----:B------:R-:W-:Y:S01]  /*0170*/  SHF.R.S32.HI R13, RZ, 0x1f, R6 ;  /* 0x0000001fff0d7819 */ /* 0x000fe20000011406 */
[C---:B------:R-:W-:Y:S01]  /*0180*/  IMAD.SHL.U32 R8, R9.reuse, 0x1000, RZ ;  /* 0x0000100009087824 */ /* 0x040fe200078e00ff */
[C---:B------:R-:W-:Y:S01]  /*0190*/  ISETP.GE.AND P0, PT, R9.reuse, 0x20, PT ;  /* 0x000000200900780c */ /* 0x040fe20003f06270 */
[----:B--2---:R-:W-:Y:S01]  /*01a0*/  IMAD.WIDE R4, R9, 0x4, R4 ;  /* 0x0000000409047825 */ /* 0x004fe200078e0204 */
[----:B------:R-:W-:Y:S02]  /*01b0*/  IADD3 R11, R6, R0, -R11 ;  /* 0x00000000060b7210 */ /* 0x000fe40007ffe80b */
[----:B------:R-:W-:-:S02]  /*01c0*/  IADD3 R7, P1, P2, R8, R7, R6 ;  /* 0x0000000708077210 */ /* 0x000fc40007a3e006 */
[----:B------:R-:W-:Y:S01]  /*01d0*/  SHF.R.S32.HI R8, RZ, 0x1f, R8 ;  /* 0x0000001fff087819 */ /* 0x000fe20000011408 */
[----:B-1----:R-:W-:-:S03]  /*01e0*/  IMAD.WIDE R2, R11, 0x4, R2 ;  /* 0x000000040b027825 */ /* 0x002fc600078e0202 */
[----:B------:R-:W-:Y:S02]  /*01f0*/  IADD3.X R8, R8, R10, R13, P1, P2 ;  /* 0x0000000a08087210 */ /* 0x000fe40000fe440d */
[----:B------:R-:W-:Y:S02]  /*0200*/  CS2R R10, SRZ ;  /* 0x00000000000a7805 */ /* 0x000fe4000001ff00 */
[----:B------:R-:W-:Y:S02]  /*0210*/  ISETP.GT.AND P1, PT, R9, 0x1f, PT ;  /* 0x0000001f0900780c */ /* 0x000fe40003f24270 */
[----:B------:R-:W-:Y:S02]  /*0220*/  CS2R R12, SRZ ;  /* 0x00000000000c7805 */ /* 0x000fe4000001ff00 */
[C---:B------:R-:W-:Y:S02]  /*0230*/  LEA R6, P2, R7.reuse, UR6, 0x2 ;  /* 0x0000000607067c11 */ /* 0x040fe4000f8410ff */
[----:B------:R-:W-:Y:S01]  /*0240*/  CS2R R14, SRZ ;  /* 0x00000000000e7805 */ /* 0x000fe2000001ff00 */
[----:B------:R-:W2:Y:S01]  /*0250*/  @!P0 LDG.E.64 R10, desc[UR4][R2.64] ;  /* 0x00000004020a8981 */ /* 0x000ea2000c1e1b00 */
[----:B------:R-:W-:-:S02]  /*0260*/  LEA.HI.X R7, R7, UR7, R8, 0x2, P2 ;  /* 0x0000000707077c11 */ /* 0x000fc400090f1408 */
[----:B------:R-:W1:Y:S01]  /*0270*/  LDC.64 R8, c[0x0][0x228] ;  /* 0x00008a00ff087b82 */ /* 0x000e620000000a00 */
[----:B------:R-:W3:Y:S04]  /*0280*/  @!P0 LDG.E.EL R12, desc[UR4][R4.64] ;  /* 0x00000004040c8981 */ /* 0x000ee8000c2e1900 */
[----:B------:R-:W4:Y:S04]  /*0290*/  @!P0 LDG.E.EL R13, desc[UR4][R4.64] ;  /* 0x00000004040d8981 */ /* 0x000f28000c2e1900 */
[----:B------:R-:W5:Y:S01]  /*02a0*/  @P1 LDG.E.64 R14, desc[UR4][R6.64+-0x80000] ;  /* 0xf8000004060e1981 */ /* 0x000f62000c1e1b00 */
[----:B--2---:R-:W-:-:S02]  /*02b0*/  SEL R10, R10, RZ, !P0 ;  /* 0x000000ff0a0a7207 */ /* 0x004fc40004000000 */
[----:B------:R-:W-:Y:S02]  /*02c0*/  SEL R16, R11, RZ, !P0 ;  /* 0x000000ff0b107207 */ /* 0x000fe40004000000 */
[----:B---3--:R-:W-:Y:S02]  /*02d0*/  SEL R3, R12, RZ, !P0 ;  /* 0x000000ff0c037207 */ /* 0x008fe40004000000 */
[----:B----4-:R-:W-:-:S03]  /*02e0*/  SEL R13, R13, RZ, !P0 ;  /* 0x000000ff0d0d7207 */ /* 0x010fc60004000000 */
[----:B------:R-:W-:Y:S01]  /*02f0*/  FADD R12, R10, R3 ;  /* 0x000000030a0c7221 */ /* 0x000fe20000000000 */
[----:B-1----:R-:W-:Y:S01]  /*0300*/  IMAD.WIDE R2, R0, 0x4, R8 ;  /* 0x0000000400027825 */ /* 0x002fe200078e0208 */
[----:B-----5:R-:W-:-:S03]  /*0310*/  @P0 SEL R12, R14, RZ, P1 ;  /* 0x000000ff0e0c0207 */ /* 0x020fc60000800000 */
[----:B------:R-:W-:Y:S01]  /*0320*/  FADD R13, R16, R13 ;  /* 0x0000000d100d7221 */ /* 0x000fe20000000000 */
[----:B------:R-:W-:-:S05]  /*0330*/  @P0 SEL R13, R15, RZ, P1 ;  /* 0x000000ff0f0d0207 */ /* 0x000fca0000800000 */
[----:B------:R-:W-:Y:S01]  /*0340*/  STG.E.64 desc[UR4][R2.64], R12 ;  /* 0x0000000c02007986 */ /* 0x000fe2000c101b04 */
[----:B------:R-:W-:Y:S05]  /*0350*/  EXIT ;  /* 0x000000000000794d */ /* 0x000fea0003800000 */
.L_x_0:
[----:B------:R-:W-:-:S00]  /*0360*/  BRA `(.L_x_0) ;  /* 0xfffffffc00fc7947 */ /* 0x000fc0000383ffff */
[----:B------:R-:W-:-:S00]  /*0370*/  NOP ;  /* 0x0000000000007918 */ /* 0x000fc00000000000 */
        /* <DEDUP_REMOVED lines=8> */
.L_x_1:


//--------------------- .nv.constant0.triton_poi_fused_cat_18 --------------------------
	.section	.nv.constant0.triton_poi_fused_cat_18,"a",@progbits
	.sectionflags	@""
	.align	4
.nv.constant0.triton_poi_fused_cat_18:
	.zero		564
